	.headerflags	@"EF_CUDA_TEXMODE_UNIFIED EF_CUDA_64BIT_ADDRESS EF_CUDA_ACCELERATORS EF_CUDA_SM90 EF_CUDA_VIRTUAL_SM(EF_CUDA_SM90)"
	.elftype	@"ET_EXEC"


//--------------------- .nv.info                  --------------------------
	.section	.nv.info,"",@"SHT_CUDA_INFO"
	.align	4


	//----- nvinfo : EIATTR_REGCOUNT
	.align		4
        /*0000*/ 	.byte	0x04, 0x2f
        /*0002*/ 	.short	(.L_1 - .L_0)
	.align		4
.L_0:
        /*0004*/ 	.word	index@(triton_poi_fused_convolution_silu_10)
        /*0008*/ 	.word	0x0000001e


	//----- nvinfo : EIATTR_MIN_STACK_SIZE
	.align		4
.L_1:
        /*000c*/ 	.byte	0x04, 0x12
        /*000e*/ 	.short	(.L_3 - .L_2)
	.align		4
.L_2:
        /*0010*/ 	.word	index@(triton_poi_fused_convolution_silu_10)
        /*0014*/ 	.word	0x00000000


	//----- nvinfo : EIATTR_FRAME_SIZE
	.align		4
.L_3:
        /*0018*/ 	.byte	0x04, 0x11
        /*001a*/ 	.short	(.L_5 - .L_4)
	.align		4
.L_4:
        /*001c*/ 	.word	index@(triton_poi_fused_convolution_silu_10)
        /*0020*/ 	.word	0x00000000


	//----- nvinfo : EIATTR_MIN_STACK_SIZE
	.align		4
.L_5:
        /*0024*/ 	.byte	0x04, 0x12
        /*0026*/ 	.short	(.L_7 - .L_6)
	.align		4
.L_6:
        /*0028*/ 	.word	index@(triton_poi_fused_convolution_silu_10)
        /*002c*/ 	.word	0x00000000
.L_7:


//--------------------- .nv.info.triton_poi_fused_convolution_silu_10 --------------------------
	.section	.nv.info.triton_poi_fused_convolution_silu_10,"",@"SHT_CUDA_INFO"
	.sectionflags	@""
	.align	4


	//----- nvinfo : EIATTR_CUDA_API_VERSION
	.align		4
        /*0000*/ 	.byte	0x04, 0x37
        /*0002*/ 	.short	(.L_9 - .L_8)
.L_8:
        /*0004*/ 	.word	0x0000007c


	//----- nvinfo : EIATTR_KPARAM_INFO
	.align		4
.L_9:
        /*0008*/ 	.byte	0x04, 0x17
        /*000a*/ 	.short	(.L_11 - .L_10)
.L_10:
        /*000c*/ 	.word	0x00000000
        /*0010*/ 	.short	0x0003
        /*0012*/ 	.short	0x0018
        /*0014*/ 	.byte	0x00, 0xf0, 0x11, 0x00


	//----- nvinfo : EIATTR_KPARAM_INFO
	.align		4
.L_11:
        /*0018*/ 	.byte	0x04, 0x17
        /*001a*/ 	.short	(.L_13 - .L_12)
.L_12:
        /*001c*/ 	.word	0x00000000
        /*0020*/ 	.short	0x0002
        /*0022*/ 	.short	0x0010
        /*0024*/ 	.byte	0x00, 0xf4, 0x21, 0x00


	//----- nvinfo : EIATTR_KPARAM_INFO
	.align		4
.L_13:
        /*0028*/ 	.byte	0x04, 0x17
        /*002a*/ 	.short	(.L_15 - .L_14)
.L_14:
        /*002c*/ 	.word	0x00000000
        /*0030*/ 	.short	0x0001
        /*0032*/ 	.short	0x0008
        /*0034*/ 	.byte	0x00, 0xf4, 0x21, 0x00


	//----- nvinfo : EIATTR_KPARAM_INFO
	.align		4
.L_15:
        /*0038*/ 	.byte	0x04, 0x17
        /*003a*/ 	.short	(.L_17 - .L_16)
.L_16:
        /*003c*/ 	.word	0x00000000
        /*0040*/ 	.short	0x0000
        /*0042*/ 	.short	0x0000
        /*0044*/ 	.byte	0x00, 0xf4, 0x21, 0x00


	//----- nvinfo : EIATTR_SPARSE_MMA_MASK
	.align		4
.L_17:
        /*0048*/ 	.byte	0x03, 0x50
        /*004a*/ 	.short	0x0000


	//----- nvinfo : EIATTR_MAXREG_COUNT
	.align		4
        /*004c*/ 	.byte	0x03, 0x1b
        /*004e*/ 	.short	0x00ff


	//----- nvinfo : EIATTR_EXIT_INSTR_OFFSETS
	.align		4
        /*0050*/ 	.byte	0x04, 0x1c
        /*0052*/ 	.short	(.L_19 - .L_18)


	//   ....[0]....
.L_18:
        /*0054*/ 	.word	0x000008a0


	//----- nvinfo : EIATTR_REQNTID
	.align		4
.L_19:
        /*0058*/ 	.byte	0x04, 0x10
        /*005a*/ 	.short	(.L_21 - .L_20)
.L_20:
        /*005c*/ 	.word	0x00000080
        /*0060*/ 	.word	0x00000001
        /*0064*/ 	.word	0x00000001


	//----- nvinfo : EIATTR_CBANK_PARAM_SIZE
	.align		4
.L_21:
        /*0068*/ 	.byte	0x03, 0x19
        /*006a*/ 	.short	0x001c


	//----- nvinfo : EIATTR_PARAM_CBANK
	.align		4
        /*006c*/ 	.byte	0x04, 0x0a
        /*006e*/ 	.short	(.L_23 - .L_22)
	.align		4
.L_22:
        /*0070*/ 	.word	index@(.nv.constant0.triton_poi_fused_convolution_silu_10)
        /*0074*/ 	.short	0x0210
        /*0076*/ 	.short	0x001c


	//----- nvinfo : EIATTR_SW_WAR
	.align		4
.L_23:
        /*0078*/ 	.byte	0x04, 0x36
        /*007a*/ 	.short	(.L_25 - .L_24)
.L_24:
        /*007c*/ 	.word	0x00000008
.L_25:


//--------------------- .nv.callgraph             --------------------------
	.section	.nv.callgraph,"",@"SHT_CUDA_CALLGRAPH"
	.align	4
	.sectionentsize	8
	.align		4
        /*0000*/ 	.word	0x00000000
	.align		4
        /*0004*/ 	.word	0xffffffff
	.align		4
        /*0008*/ 	.word	0x00000000
	.align		4
        /*000c*/ 	.word	0xfffffffe
	.align		4
        /*0010*/ 	.word	0x00000000
	.align		4
        /*0014*/ 	.word	0xfffffffd
	.align		4
        /*0018*/ 	.word	0x00000000
	.align		4
        /*001c*/ 	.word	0xfffffffc


//--------------------- .text.triton_poi_fused_convolution_silu_10 --------------------------
	.section	.text.triton_poi_fused_convolution_silu_10,"ax",@progbits
	.align	128
        .global         triton_poi_fused_convolution_silu_10
        .type           triton_poi_fused_convolution_silu_10,@function
        .size           triton_poi_fused_convolution_silu_10,(.L_x_1 - triton_poi_fused_convolution_silu_10)
        .other          triton_poi_fused_convolution_silu_10,@"STO_CUDA_ENTRY STV_DEFAULT"
triton_poi_fused_convolution_silu_10:
.text.triton_poi_fused_convolution_silu_10:
[----:B------:R-:W-:Y:S01]  /*0000*/  LDC R1, c[0x0][0x28] ;  /* 0x00000a00ff017b82 */ /* 0x000fe20000000800 */
[----:B------:R-:W1:Y:S07]  /*0010*/  S2R R0, SR_TID.X ;  /* 0x0000000000007919 */ /* 0x000e6e0000002100 */
[----:B------:R-:W2:Y:S01]  /*0020*/  LDC.64 R16, c[0x0][0x218] ;  /* 0x00008600ff107b82 */ /* 0x000ea20000000a00 */
[----:B------:R-:W-:Y:S01]  /*0030*/  ULDC.64 UR4, c[0x0][0x208] ;  /* 0x0000820000047ab9 */ /* 0x000fe20000000a00 */
[----:B------:R-:W3:Y:S06]  /*0040*/  S2R R13, SR_CTAID.X ;  /* 0x00000000000d7919 */ /* 0x000eec0000002500 */
[----:B------:R-:W4:Y:S01]  /*0050*/  LDC.64 R2, c[0x0][0x210] ;  /* 0x00008400ff027b82 */ /* 0x000f220000000a00 */
[----:B-1----:R-:W-:-:S04]  /*0060*/  SHF.L.U32 R0, R0, 0x2, RZ ;  /* 0x0000000200007819 */ /* 0x002fc800000006ff */
[----:B------:R-:W-:Y:S02]  /*0070*/  LOP3.LUT R0, R0, 0x1fc, RZ, 0xc0, !PT ;  /* 0x000001fc00007812 */ /* 0x000fe400078ec0ff */
[----:B---3--:R-:W-:Y:S02]  /*0080*/  SHF.R.S32.HI R4, RZ, 0x15, R13 ;  /* 0x00000015ff047819 */ /* 0x008fe4000001140d */
[----:B------:R-:W-:Y:S02]  /*0090*/  LEA R13, R13, R0, 0xa ;  /* 0x000000000d0d7211 */ /* 0x000fe400078e50ff */
[----:B------:R-:W-:-:S03]  /*00a0*/  SGXT R0, R4, 0x1 ;  /* 0x000000010400781a */ /* 0x000fc60000000200 */
[----:B----4-:R-:W-:Y:S01]  /*00b0*/  IMAD.WIDE R2, R13, 0x4, R2 ;  /* 0x000000040d027825 */ /* 0x010fe200078e0202 */
[----:B------:R-:W-:-:S04]  /*00c0*/  LEA.HI R0, R0, R13, RZ, 0x6 ;  /* 0x0000000d00007211 */ /* 0x000fc800078f30ff */
[----:B------:R-:W-:Y:S01]  /*00d0*/  LOP3.LUT R0, R0, 0xffffffc0, RZ, 0xc0, !PT ;  /* 0xffffffc000007812 */ /* 0x000fe200078ec0ff */
[----:B------:R-:W3:Y:S03]  /*00e0*/  LDG.E.128 R8, desc[UR4][R2.64] ;  /* 0x0000000402087981 */ /* 0x000ee6000c1e1d00 */
[----:B------:R-:W-:-:S05]  /*00f0*/  IADD3 R5, R13, -R0, RZ ;  /* 0x800000000d057210 */ /* 0x000fca0007ffe0ff */
[----:B--2---:R-:W-:Y:S02]  /*0100*/  IMAD.WIDE R16, R5, 0x4, R16 ;  /* 0x0000000405107825 */ /* 0x004fe400078e0210 */
[----:B------:R-:W2:Y:S04]  /*0110*/  LDG.E.128 R4, desc[UR4][R2.64+0x800] ;  /* 0x0008000402047981 */ /* 0x000ea8000c1e1d00 */
[----:B------:R-:W3:Y:S02]  /*0120*/  LDG.E.EL.128 R16, desc[UR4][R16.64] ;  /* 0x0000000410107981 */ /* 0x000ee4000c2e1d00 */
[----:B---3--:R-:W-:Y:S01]  /*0130*/  FADD R8, R8, R16 ;  /* 0x0000001008087221 */ /* 0x008fe20000000000 */
[----:B------:R-:W-:-:S03]  /*0140*/  FADD R9, R9, R17 ;  /* 0x0000001109097221 */ /* 0x000fc60000000000 */
[----:B------:R-:W-:-:S04]  /*0150*/  FADD R0, RZ, -R8 ;  /* 0x80000008ff007221 */ /* 0x000fc80000000000 */
[----:B------:R-:W-:Y:S01]  /*0160*/  FMUL R20, R0, 1.4426950216293334961 ;  /* 0x3fb8aa3b00147820 */ /* 0x000fe20000400000 */
[----:B------:R-:W-:Y:S01]  /*0170*/  FADD R0, RZ, -R9 ;  /* 0x80000009ff007221 */ /* 0x000fe20000000000 */
[----:B------:R-:W-:-:S03]  /*0180*/  FADD R10, R10, R18 ;  /* 0x000000120a0a7221 */ /* 0x000fc60000000000 */
[----:B------:R-:W-:Y:S01]  /*0190*/  FMUL R21, R0, 1.4426950216293334961 ;  /* 0x3fb8aa3b00157820 */ /* 0x000fe20000400000 */
[----:B------:R-:W-:Y:S01]  /*01a0*/  FSETP.GEU.AND P4, PT, R20, -126, PT ;  /* 0xc2fc00001400780b */ /* 0x000fe20003f8e000 */
[----:B------:R-:W-:-:S03]  /*01b0*/  FADD R0, RZ, -R10 ;  /* 0x8000000aff007221 */ /* 0x000fc60000000000 */
[----:B------:R-:W-:Y:S01]  /*01c0*/  FSETP.GEU.AND P1, PT, R21, -126, PT ;  /* 0xc2fc00001500780b */ /* 0x000fe20003f2e000 */
[----:B------:R-:W-:Y:S01]  /*01d0*/  FMUL R22, R0, 1.4426950216293334961 ;  /* 0x3fb8aa3b00167820 */ /* 0x000fe20000400000 */
[----:B------:R-:W-:Y:S01]  /*01e0*/  FADD R11, R11, R19 ;  /* 0x000000130b0b7221 */ /* 0x000fe20000000000 */
[----:B--2---:R-:W-:-:S03]  /*01f0*/  FADD R5, R5, R17 ;  /* 0x0000001105057221 */ /* 0x004fc60000000000 */
[----:B------:R-:W-:Y:S01]  /*0200*/  FSETP.GEU.AND P0, PT, R22, -126, PT ;  /* 0xc2fc00001600780b */ /* 0x000fe20003f0e000 */
[----:B------:R-:W-:Y:S02]  /*0210*/  FADD R12, RZ, -R11 ;  /* 0x8000000bff0c7221 */ /* 0x000fe40000000000 */
[----:B------:R-:W-:Y:S01]  /*0220*/  @!P4 FMUL R20, R20, 0.5 ;  /* 0x3f0000001414c820 */ /* 0x000fe20000400000 */
[----:B------:R-:W-:Y:S01]  /*0230*/  FADD R6, R6, R18 ;  /* 0x0000001206067221 */ /* 0x000fe20000000000 */
[----:B------:R-:W-:Y:S02]  /*0240*/  FADD R4, R4, R16 ;  /* 0x0000001004047221 */ /* 0x000fe40000000000 */
[----:B------:R-:W1:Y:S01]  /*0250*/  MUFU.EX2 R0, R20 ;  /* 0x0000001400007308 */ /* 0x000e620000000800 */
[----:B------:R-:W-:Y:S01]  /*0260*/  @!P1 FMUL R21, R21, 0.5 ;  /* 0x3f00000015159820 */ /* 0x000fe20000400000 */
[----:B------:R-:W-:Y:S01]  /*0270*/  FADD R15, RZ, -R5 ;  /* 0x80000005ff0f7221 */ /* 0x000fe20000000000 */
[----:B------:R-:W-:Y:S01]  /*0280*/  FADD R16, RZ, -R6 ;  /* 0x80000006ff107221 */ /* 0x000fe20000000000 */
[----:B------:R-:W-:Y:S01]  /*0290*/  FMUL R23, R12, 1.4426950216293334961 ;  /* 0x3fb8aa3b0c177820 */ /* 0x000fe20000400000 */
[----:B------:R-:W-:Y:S01]  /*02a0*/  FADD R7, R7, R19 ;  /* 0x0000001307077221 */ /* 0x000fe20000000000 */
[----:B------:R-:W-:-:S02]  /*02b0*/  FADD R14, RZ, -R4 ;  /* 0x80000004ff0e7221 */ /* 0x000fc40000000000 */
[----:B------:R-:W2:Y:S01]  /*02c0*/  MUFU.EX2 R12, R21 ;  /* 0x00000015000c7308 */ /* 0x000ea20000000800 */
[----:B------:R-:W-:Y:S01]  /*02d0*/  FMUL R18, R15, 1.4426950216293334961 ;  /* 0x3fb8aa3b0f127820 */ /* 0x000fe20000400000 */
[----:B------:R-:W-:Y:S01]  /*02e0*/  FMUL R19, R16, 1.4426950216293334961 ;  /* 0x3fb8aa3b10137820 */ /* 0x000fe20000400000 */
[----:B------:R-:W-:Y:S01]  /*02f0*/  FADD R16, RZ, -R7 ;  /* 0x80000007ff107221 */ /* 0x000fe20000000000 */
[----:B------:R-:W-:Y:S01]  /*0300*/  FMUL R17, R14, 1.4426950216293334961 ;  /* 0x3fb8aa3b0e117820 */ /* 0x000fe20000400000 */
[----:B------:R-:W-:Y:S01]  /*0310*/  @!P0 FMUL R22, R22, 0.5 ;  /* 0x3f00000016168820 */ /* 0x000fe20000400000 */
[----:B------:R-:W-:Y:S01]  /*0320*/  FSETP.GEU.AND P2, PT, R23, -126, PT ;  /* 0xc2fc00001700780b */ /* 0x000fe20003f4e000 */
[----:B------:R-:W-:Y:S01]  /*0330*/  FMUL R16, R16, 1.4426950216293334961 ;  /* 0x3fb8aa3b10107820 */ /* 0x000fe20000400000 */
[----:B------:R-:W-:Y:S01]  /*0340*/  FSETP.GEU.AND P5, PT, R18, -126, PT ;  /* 0xc2fc00001200780b */ /* 0x000fe20003fae000 */
[----:B------:R-:W3:Y:S01]  /*0350*/  MUFU.EX2 R14, R22 ;  /* 0x00000016000e7308 */ /* 0x000ee20000000800 */
[----:B------:R-:W-:-:S02]  /*0360*/  FSETP.GEU.AND P3, PT, R19, -126, PT ;  /* 0xc2fc00001300780b */ /* 0x000fc40003f6e000 */
[----:B------:R-:W-:Y:S01]  /*0370*/  FSETP.GEU.AND P6, PT, R17, -126, PT ;  /* 0xc2fc00001100780b */ /* 0x000fe20003fce000 */
[----:B-1----:R-:W-:Y:S01]  /*0380*/  @!P4 FMUL R0, R0, R0 ;  /* 0x000000000000c220 */ /* 0x002fe20000400000 */
[----:B------:R-:W-:Y:S01]  /*0390*/  FSETP.GEU.AND P4, PT, R16, -126, PT ;  /* 0xc2fc00001000780b */ /* 0x000fe20003f8e000 */
[----:B--2---:R-:W-:-:S04]  /*03a0*/  @!P1 FMUL R12, R12, R12 ;  /* 0x0000000c0c0c9220 */ /* 0x004fc80000400000 */
[----:B------:R-:W-:Y:S01]  /*03b0*/  @!P2 FMUL R23, R23, 0.5 ;  /* 0x3f0000001717a820 */ /* 0x000fe20000400000 */
[----:B------:R-:W-:Y:S01]  /*03c0*/  FADD R12, R12, 1 ;  /* 0x3f8000000c0c7421 */ /* 0x000fe20000000000 */
[----:B------:R-:W-:Y:S02]  /*03d0*/  @!P5 FMUL R18, R18, 0.5 ;  /* 0x3f0000001212d820 */ /* 0x000fe40000400000 */
[----:B------:R-:W-:Y:S01]  /*03e0*/  @!P3 FMUL R19, R19, 0.5 ;  /* 0x3f0000001313b820 */ /* 0x000fe20000400000 */
[----:B------:R-:W1:Y:S01]  /*03f0*/  MUFU.EX2 R15, R23 ;  /* 0x00000017000f7308 */ /* 0x000e620000000800 */
[----:B------:R-:W-:Y:S01]  /*0400*/  @!P6 FMUL R17, R17, 0.5 ;  /* 0x3f0000001111e820 */ /* 0x000fe20000400000 */
[----:B---3--:R-:W-:Y:S01]  /*0410*/  @!P0 FMUL R14, R14, R14 ;  /* 0x0000000e0e0e8220 */ /* 0x008fe20000400000 */
[----:B------:R-:W-:Y:S01]  /*0420*/  FSETP.GT.AND P0, PT, R12, 8.50705917302346158658e+37, PT ;  /* 0x7e8000000c00780b */ /* 0x000fe20003f04000 */
[----:B------:R-:W-:-:S04]  /*0430*/  @!P4 FMUL R16, R16, 0.5 ;  /* 0x3f0000001010c820 */ /* 0x000fc80000400000 */
[----:B------:R-:W2:Y:S01]  /*0440*/  MUFU.EX2 R18, R18 ;  /* 0x0000001200127308 */ /* 0x000ea20000000800 */
[----:B------:R-:W-:-:S07]  /*0450*/  FADD R0, R0, 1 ;  /* 0x3f80000000007421 */ /* 0x000fce0000000000 */
[----:B------:R-:W3:Y:S01]  /*0460*/  MUFU.EX2 R19, R19 ;  /* 0x0000001300137308 */ /* 0x000ee20000000800 */
[----:B------:R-:W-:-:S07]  /*0470*/  FSETP.GT.AND P1, PT, R0, 8.50705917302346158658e+37, PT ;  /* 0x7e8000000000780b */ /* 0x000fce0003f24000 */
[----:B------:R-:W4:Y:S08]  /*0480*/  MUFU.EX2 R17, R17 ;  /* 0x0000001100117308 */ /* 0x000f300000000800 */
[----:B------:R-:W5:Y:S01]  /*0490*/  MUFU.EX2 R20, R16 ;  /* 0x0000001000147308 */ /* 0x000f620000000800 */
[----:B------:R-:W-:Y:S01]  /*04a0*/  FADD R21, R14, 1 ;  /* 0x3f8000000e157421 */ /* 0x000fe20000000000 */
[----:B------:R-:W-:Y:S01]  /*04b0*/  @P0 FMUL R12, R12, 0.25 ;  /* 0x3e8000000c0c0820 */ /* 0x000fe20000400000 */
[----:B-1----:R-:W-:Y:S01]  /*04c0*/  @!P2 FMUL R15, R15, R15 ;  /* 0x0000000f0f0fa220 */ /* 0x002fe20000400000 */
[----:B--2---:R-:W-:Y:S01]  /*04d0*/  @!P5 FMUL R18, R18, R18 ;  /* 0x000000121212d220 */ /* 0x004fe20000400000 */
[----:B---3--:R-:W-:Y:S01]  /*04e0*/  @!P3 FMUL R19, R19, R19 ;  /* 0x000000131313b220 */ /* 0x008fe20000400000 */
[----:B------:R-:W-:Y:S01]  /*04f0*/  FSETP.GT.AND P2, PT, R21, 8.50705917302346158658e+37, PT ;  /* 0x7e8000001500780b */ /* 0x000fe20003f44000 */
[----:B------:R-:W-:Y:S01]  /*0500*/  FADD R15, R15, 1 ;  /* 0x3f8000000f0f7421 */ /* 0x000fe20000000000 */
[----:B------:R1:W-:Y:S01]  /*0510*/  MUFU.RCP R14, R12 ;  /* 0x0000000c000e7308 */ /* 0x0003e20000001000 */
[----:B----4-:R-:W-:Y:S01]  /*0520*/  @!P6 FMUL R17, R17, R17 ;  /* 0x000000111111e220 */ /* 0x010fe20000400000 */
[----:B------:R-:W-:Y:S01]  /*0530*/  FADD R18, R18, 1 ;  /* 0x3f80000012127421 */ /* 0x000fe20000000000 */
[----:B------:R-:W-:Y:S01]  /*0540*/  FADD R23, R19, 1 ;  /* 0x3f80000013177421 */ /* 0x000fe20000000000 */
[----:B------:R-:W-:Y:S01]  /*0550*/  FSETP.GT.AND P6, PT, R15, 8.50705917302346158658e+37, PT ;  /* 0x7e8000000f00780b */ /* 0x000fe20003fc4000 */
[----:B-----5:R-:W-:Y:S01]  /*0560*/  @!P4 FMUL R20, R20, R20 ;  /* 0x000000141414c220 */ /* 0x020fe20000400000 */
[----:B-1----:R-:W-:Y:S01]  /*0570*/  HFMA2.MMA R12, -RZ, RZ, 1.625, 0 ;  /* 0x3e800000ff0c7435 */ /* 0x002fe200000001ff */
[----:B------:R-:W-:Y:S01]  /*0580*/  FADD R22, R17, 1 ;  /* 0x3f80000011167421 */ /* 0x000fe20000000000 */
[----:B------:R-:W-:Y:S01]  /*0590*/  @P1 FMUL R0, R0, 0.25 ;  /* 0x3e80000000001820 */ /* 0x000fe20000400000 */
[----:B------:R-:W-:Y:S01]  /*05a0*/  FADD R24, R20, 1 ;  /* 0x3f80000014187421 */ /* 0x000fe20000000000 */
[----:B------:R-:W-:-:S02]  /*05b0*/  FSETP.GT.AND P4, PT, R18, 8.50705917302346158658e+37, PT ;  /* 0x7e8000001200780b */ /* 0x000fc40003f84000 */
[----:B------:R-:W-:Y:S02]  /*05c0*/  FSETP.GT.AND P3, PT, R23, 8.50705917302346158658e+37, PT ;  /* 0x7e8000001700780b */ /* 0x000fe40003f64000 */
[----:B------:R-:W-:Y:S02]  /*05d0*/  FSETP.GT.AND P5, PT, R22, 8.50705917302346158658e+37, PT ;  /* 0x7e8000001600780b */ /* 0x000fe40003fa4000 */
[----:B------:R-:W-:Y:S01]  /*05e0*/  FSEL R25, R12, 1, P1 ;  /* 0x3f8000000c197808 */ /* 0x000fe20000800000 */
[----:B------:R-:W1:Y:S01]  /*05f0*/  MUFU.RCP R0, R0 ;  /* 0x0000000000007308 */ /* 0x000e620000001000 */
[----:B------:R-:W-:Y:S01]  /*0600*/  FSETP.GT.AND P1, PT, R24, 8.50705917302346158658e+37, PT ;  /* 0x7e8000001800780b */ /* 0x000fe20003f24000 */
[----:B------:R-:W-:Y:S01]  /*0610*/  @P2 FMUL R21, R21, 0.25 ;  /* 0x3e80000015152820 */ /* 0x000fe20000400000 */
[----:B------:R-:W-:-:S05]  /*0620*/  @P6 FMUL R15, R15, 0.25 ;  /* 0x3e8000000f0f6820 */ /* 0x000fca0000400000 */
[----:B------:R2:W3:Y:S01]  /*0630*/  MUFU.RCP R17, R21 ;  /* 0x0000001500117308 */ /* 0x0004e20000001000 */
[----:B------:R-:W-:Y:S01]  /*0640*/  @P4 FMUL R18, R18, 0.25 ;  /* 0x3e80000012124820 */ /* 0x000fe20000400000 */
[----:B------:R-:W-:Y:S01]  /*0650*/  @P3 FMUL R23, R23, 0.25 ;  /* 0x3e80000017173820 */ /* 0x000fe20000400000 */
[----:B------:R-:W-:Y:S01]  /*0660*/  @P5 FMUL R22, R22, 0.25 ;  /* 0x3e80000016165820 */ /* 0x000fe20000400000 */
[----:B--2---:R-:W2:Y:S04]  /*0670*/  LDC.64 R20, c[0x0][0x220] ;  /* 0x00008800ff147b82 */ /* 0x004ea80000000a00 */
[----:B------:R1:W4:Y:S01]  /*0680*/  MUFU.RCP R16, R15 ;  /* 0x0000000f00107308 */ /* 0x0003220000001000 */
[----:B------:R-:W-:Y:S01]  /*0690*/  @P1 FMUL R24, R24, 0.25 ;  /* 0x3e80000018181820 */ /* 0x000fe20000400000 */
[----:B------:R-:W-:-:S06]  /*06a0*/  FSEL R26, R12, 1, P2 ;  /* 0x3f8000000c1a7808 */ /* 0x000fcc0001000000 */
[----:B------:R5:W3:Y:S01]  /*06b0*/  MUFU.RCP R19, R22 ;  /* 0x0000001600137308 */ /* 0x000ae20000001000 */
[----:B-1----:R-:W-:Y:S01]  /*06c0*/  FMUL R15, R0, R25 ;  /* 0x00000019000f7220 */ /* 0x002fe20000400000 */
[----:B------:R-:W-:-:S06]  /*06d0*/  FSEL R25, R12, 1, P0 ;  /* 0x3f8000000c197808 */ /* 0x000fcc0000000000 */
[----:B------:R-:W1:Y:S01]  /*06e0*/  MUFU.RCP R18, R18 ;  /* 0x0000001200127308 */ /* 0x000e620000001000 */
[----:B------:R-:W-:-:S07]  /*06f0*/  FSEL R27, R12, 1, P6 ;  /* 0x3f8000000c1b7808 */ /* 0x000fce0003000000 */
[----:B------:R-:W1:Y:S08]  /*0700*/  MUFU.RCP R23, R23 ;  /* 0x0000001700177308 */ /* 0x000e700000001000 */
[----:B------:R-:W2:Y:S01]  /*0710*/  MUFU.RCP R0, R24 ;  /* 0x0000001800007308 */ /* 0x000ea20000001000 */
[----:B------:R-:W-:Y:S01]  /*0720*/  FMUL R14, R14, R25 ;  /* 0x000000190e0e7220 */ /* 0x000fe20000400000 */
[----:B---3--:R-:W-:Y:S01]  /*0730*/  FMUL R17, R17, R26 ;  /* 0x0000001a11117220 */ /* 0x008fe20000400000 */
[----:B----4-:R-:W-:Y:S01]  /*0740*/  FMUL R16, R16, R27 ;  /* 0x0000001b10107220 */ /* 0x010fe20000400000 */
[----:B-----5:R-:W-:-:S02]  /*0750*/  FSEL R22, R12, 1, P5 ;  /* 0x3f8000000c167808 */ /* 0x020fc40002800000 */
[C---:B------:R-:W-:Y:S02]  /*0760*/  FSEL R25, R12.reuse, 1, P4 ;  /* 0x3f8000000c197808 */ /* 0x040fe40002000000 */
[C---:B------:R-:W-:Y:S02]  /*0770*/  FSEL R26, R12.reuse, 1, P3 ;  /* 0x3f8000000c1a7808 */ /* 0x040fe40001800000 */
[----:B------:R-:W-:Y:S01]  /*0780*/  FSEL R27, R12, 1, P1 ;  /* 0x3f8000000c1b7808 */ /* 0x000fe20000800000 */
[----:B0-----:R-:W-:Y:S01]  /*0790*/  FMUL R19, R19, R22 ;  /* 0x0000001613137220 */ /* 0x001fe20000400000 */
[----:B-1----:R-:W-:Y:S01]  /*07a0*/  FMUL R18, R18, R25 ;  /* 0x0000001912127220 */ /* 0x002fe20000400000 */
[----:B------:R-:W-:Y:S01]  /*07b0*/  FMUL R23, R23, R26 ;  /* 0x0000001a17177220 */ /* 0x000fe20000400000 */
[----:B--2---:R-:W-:-:S04]  /*07c0*/  IMAD.WIDE R20, R13, 0x4, R20 ;  /* 0x000000040d147825 */ /* 0x004fc800078e0214 */
[----:B------:R-:W-:Y:S01]  /*07d0*/  FMUL R0, R0, R27 ;  /* 0x0000001b00007220 */ /* 0x000fe20000400000 */
        /* <DEDUP_REMOVED lines=8> */
[----:B------:R-:W-:Y:S04]  /*0860*/  STG.E.128 desc[UR4][R2.64], R8 ;  /* 0x0000000802007986 */ /* 0x000fe8000c101d04 */
[----:B------:R-:W-:Y:S04]  /*0870*/  STG.E.128 desc[UR4][R2.64+0x800], R4 ;  /* 0x0008000402007986 */ /* 0x000fe8000c101d04 */
[----:B------:R-:W-:Y:S04]  /*0880*/  STG.E.128 desc[UR4][R20.64], R12 ;  /* 0x0000000c14007986 */ /* 0x000fe8000c101d04 */
[----:B------:R-:W-:Y:S01]  /*0890*/  STG.E.128 desc[UR4][R20.64+0x800], R16 ;  /* 0x0008001014007986 */ /* 0x000fe2000c101d04 */
[----:B------:R-:W-:Y:S05]  /*08a0*/  EXIT ;  /* 0x000000000000794d */ /* 0x000fea0003800000 */
.L_x_0:
[----:B------:R-:W-:-:S00]  /*08b0*/  BRA `(.L_x_0) ;  /* 0xfffffffc00fc7947 */ /* 0x000fc0000383ffff */
[----:B------:R-:W-:-:S00]  /*08c0*/  NOP ;  /* 0x0000000000007918 */ /* 0x000fc00000000000 */
        /* <DEDUP_REMOVED lines=11> */
.L_x_1:


//--------------------- .nv.constant0.triton_poi_fused_convolution_silu_10 --------------------------
	.section	.nv.constant0.triton_poi_fused_convolution_silu_10,"a",@progbits
	.sectionflags	@""
	.align	4
.nv.constant0.triton_poi_fused_convolution_silu_10:
	.zero		556
